	.headerflags	@"EF_CUDA_TEXMODE_UNIFIED EF_CUDA_64BIT_ADDRESS EF_CUDA_ACCELERATORS EF_CUDA_SM90 EF_CUDA_VIRTUAL_SM(EF_CUDA_SM90)"
	.elftype	@"ET_EXEC"


//--------------------- .nv.info                  --------------------------
	.section	.nv.info,"",@"SHT_CUDA_INFO"
	.align	4


	//----- nvinfo : EIATTR_REGCOUNT
	.align		4
        /*0000*/ 	.byte	0x04, 0x2f
        /*0002*/ 	.short	(.L_3 - .L_2)
	.align		4
.L_2:
        /*0004*/ 	.word	index@(triton_poi_fused__native_batch_norm_legit_no_training_1)
        /*0008*/ 	.word	0x00000016


	//----- nvinfo : EIATTR_MIN_STACK_SIZE
	.align		4
.L_3:
        /*000c*/ 	.byte	0x04, 0x12
        /*000e*/ 	.short	(.L_5 - .L_4)
	.align		4
.L_4:
        /*0010*/ 	.word	index@(triton_poi_fused__native_batch_norm_legit_no_training_1)
        /*0014*/ 	.word	0x00000000


	//----- nvinfo : EIATTR_FRAME_SIZE
	.align		4
.L_5:
        /*0018*/ 	.byte	0x04, 0x11
        /*001a*/ 	.short	(.L_7 - .L_6)
	.align		4
.L_6:
        /*001c*/ 	.word	index@(triton_poi_fused__native_batch_norm_legit_no_training_1)
        /*0020*/ 	.word	0x00000000


	//----- nvinfo : EIATTR_MIN_STACK_SIZE
	.align		4
.L_7:
        /*0024*/ 	.byte	0x04, 0x12
        /*0026*/ 	.short	(.L_9 - .L_8)
	.align		4
.L_8:
        /*0028*/ 	.word	index@(triton_poi_fused__native_batch_norm_legit_no_training_1)
        /*002c*/ 	.word	0x00000000
.L_9:


//--------------------- .nv.info.triton_poi_fused__native_batch_norm_legit_no_training_1 --------------------------
	.section	.nv.info.triton_poi_fused__native_batch_norm_legit_no_training_1,"",@"SHT_CUDA_INFO"
	.sectionflags	@""
	.align	4


	//----- nvinfo : EIATTR_CUDA_API_VERSION
	.align		4
        /*0000*/ 	.byte	0x04, 0x37
        /*0002*/ 	.short	(.L_11 - .L_10)
.L_10:
        /*0004*/ 	.word	0x0000007c


	//----- nvinfo : EIATTR_KPARAM_INFO
	.align		4
.L_11:
        /*0008*/ 	.byte	0x04, 0x17
        /*000a*/ 	.short	(.L_13 - .L_12)
.L_12:
        /*000c*/ 	.word	0x00000000
        /*0010*/ 	.short	0x0006
        /*0012*/ 	.short	0x0030
        /*0014*/ 	.byte	0x00, 0xf0, 0x11, 0x00


	//----- nvinfo : EIATTR_KPARAM_INFO
	.align		4
.L_13:
        /*0018*/ 	.byte	0x04, 0x17
        /*001a*/ 	.short	(.L_15 - .L_14)
.L_14:
        /*001c*/ 	.word	0x00000000
        /*0020*/ 	.short	0x0005
        /*0022*/ 	.short	0x0028
        /*0024*/ 	.byte	0x00, 0xf4, 0x21, 0x00


	//----- nvinfo : EIATTR_KPARAM_INFO
	.align		4
.L_15:
        /*0028*/ 	.byte	0x04, 0x17
        /*002a*/ 	.short	(.L_17 - .L_16)
.L_16:
        /*002c*/ 	.word	0x00000000
        /*0030*/ 	.short	0x0004
        /*0032*/ 	.short	0x0020
        /*0034*/ 	.byte	0x00, 0xf4, 0x21, 0x00


	//----- nvinfo : EIATTR_KPARAM_INFO
	.align		4
.L_17:
        /*0038*/ 	.byte	0x04, 0x17
        /*003a*/ 	.short	(.L_19 - .L_18)
.L_18:
        /*003c*/ 	.word	0x00000000
        /*0040*/ 	.short	0x0003
        /*0042*/ 	.short	0x0018
        /*0044*/ 	.byte	0x00, 0xf4, 0x21, 0x00


	//----- nvinfo : EIATTR_KPARAM_INFO
	.align		4
.L_19:
        /*0048*/ 	.byte	0x04, 0x17
        /*004a*/ 	.short	(.L_21 - .L_20)
.L_20:
        /*004c*/ 	.word	0x00000000
        /*0050*/ 	.short	0x0002
        /*0052*/ 	.short	0x0010
        /*0054*/ 	.byte	0x00, 0xf4, 0x21, 0x00


	//----- nvinfo : EIATTR_KPARAM_INFO
	.align		4
.L_21:
        /*0058*/ 	.byte	0x04, 0x17
        /*005a*/ 	.short	(.L_23 - .L_22)
.L_22:
        /*005c*/ 	.word	0x00000000
        /*0060*/ 	.short	0x0001
        /*0062*/ 	.short	0x0008
        /*0064*/ 	.byte	0x00, 0xf4, 0x21, 0x00


	//----- nvinfo : EIATTR_KPARAM_INFO
	.align		4
.L_23:
        /*0068*/ 	.byte	0x04, 0x17
        /*006a*/ 	.short	(.L_25 - .L_24)
.L_24:
        /*006c*/ 	.word	0x00000000
        /*0070*/ 	.short	0x0000
        /*0072*/ 	.short	0x0000
        /*0074*/ 	.byte	0x00, 0xf4, 0x21, 0x00


	//----- nvinfo : EIATTR_SPARSE_MMA_MASK
	.align		4
.L_25:
        /*0078*/ 	.byte	0x03, 0x50
        /*007a*/ 	.short	0x0000


	//----- nvinfo : EIATTR_MAXREG_COUNT
	.align		4
        /*007c*/ 	.byte	0x03, 0x1b
        /*007e*/ 	.short	0x00ff


	//----- nvinfo : EIATTR_EXIT_INSTR_OFFSETS
	.align		4
        /*0080*/ 	.byte	0x04, 0x1c
        /*0082*/ 	.short	(.L_27 - .L_26)


	//   ....[0]....
.L_26:
        /*0084*/ 	.word	0x00000460


	//   ....[1]....
        /*0088*/ 	.word	0x00000480


	//----- nvinfo : EIATTR_REQNTID
	.align		4
.L_27:
        /*008c*/ 	.byte	0x04, 0x10
        /*008e*/ 	.short	(.L_29 - .L_28)
.L_28:
        /*0090*/ 	.word	0x00000020
        /*0094*/ 	.word	0x00000001
        /*0098*/ 	.word	0x00000001


	//----- nvinfo : EIATTR_CBANK_PARAM_SIZE
	.align		4
.L_29:
        /*009c*/ 	.byte	0x03, 0x19
        /*009e*/ 	.short	0x0034


	//----- nvinfo : EIATTR_PARAM_CBANK
	.align		4
        /*00a0*/ 	.byte	0x04, 0x0a
        /*00a2*/ 	.short	(.L_31 - .L_30)
	.align		4
.L_30:
        /*00a4*/ 	.word	index@(.nv.constant0.triton_poi_fused__native_batch_norm_legit_no_training_1)
        /*00a8*/ 	.short	0x0210
        /*00aa*/ 	.short	0x0034


	//----- nvinfo : EIATTR_SW_WAR
	.align		4
.L_31:
        /*00ac*/ 	.byte	0x04, 0x36
        /*00ae*/ 	.short	(.L_33 - .L_32)
.L_32:
        /*00b0*/ 	.word	0x00000008
.L_33:


//--------------------- .nv.callgraph             --------------------------
	.section	.nv.callgraph,"",@"SHT_CUDA_CALLGRAPH"
	.align	4
	.sectionentsize	8
	.align		4
        /*0000*/ 	.word	0x00000000
	.align		4
        /*0004*/ 	.word	0xffffffff
	.align		4
        /*0008*/ 	.word	0x00000000
	.align		4
        /*000c*/ 	.word	0xfffffffe
	.align		4
        /*0010*/ 	.word	0x00000000
	.align		4
        /*0014*/ 	.word	0xfffffffd
	.align		4
        /*0018*/ 	.word	0x00000000
	.align		4
        /*001c*/ 	.word	0xfffffffc


//--------------------- .nv.constant4             --------------------------
	.section	.nv.constant4,"a",@progbits
	.align	8
	.align		8
.nv.constant4:
        /*0000*/ 	.dword	_$_str
	.align		8
        /*0008*/ 	.dword	_$_str_$_2


//--------------------- .text.triton_poi_fused__native_batch_norm_legit_no_training_1 --------------------------
	.section	.text.triton_poi_fused__native_batch_norm_legit_no_training_1,"ax",@progbits
	.align	128
        .global         triton_poi_fused__native_batch_norm_legit_no_training_1
        .type           triton_poi_fused__native_batch_norm_legit_no_training_1,@function
        .size           triton_poi_fused__native_batch_norm_legit_no_training_1,(.L_x_1 - triton_poi_fused__native_batch_norm_legit_no_training_1)
        .other          triton_poi_fused__native_batch_norm_legit_no_training_1,@"STO_CUDA_ENTRY STV_DEFAULT"
triton_poi_fused__native_batch_norm_legit_no_training_1:
.text.triton_poi_fused__native_batch_norm_legit_no_training_1:
[----:B------:R-:W0:Y:S01]  /*0000*/  LDC R1, c[0x0][0x28] ;  /* 0x00000a00ff017b82 */ /* 0x000e220000000800 */
[----:B------:R-:W1:Y:S07]  /*0010*/  S2R R0, SR_TID.X ;  /* 0x0000000000007919 */ /* 0x000e6e0000002100 */
[----:B------:R-:W2:Y:S01]  /*0020*/  LDC.64 R6, c[0x0][0x220] ;  /* 0x00008800ff067b82 */ /* 0x000ea20000000a00 */
[----:B------:R-:W-:Y:S01]  /*0030*/  HFMA2.MMA R12, -RZ, RZ, 0, 0 ;  /* 0x00000000ff0c7435 */ /* 0x000fe200000001ff */
[----:B------:R-:W-:Y:S01]  /*0040*/  MOV R14, RZ ;  /* 0x000000ff000e7202 */ /* 0x000fe20000000f00 */
[----:B------:R-:W3:Y:S01]  /*0050*/  S2R R13, SR_CTAID.X ;  /* 0x00000000000d7919 */ /* 0x000ee20000002500 */
[----:B------:R-:W-:-:S04]  /*0060*/  ULDC.64 UR4, c[0x0][0x208] ;  /* 0x0000820000047ab9 */ /* 0x000fc80000000a00 */
[----:B------:R-:W4:Y:S08]  /*0070*/  LDC.64 R4, c[0x0][0x218] ;  /* 0x00008600ff047b82 */ /* 0x000f300000000a00 */
[----:B------:R-:W5:Y:S08]  /*0080*/  LDC.64 R8, c[0x0][0x228] ;  /* 0x00008a00ff087b82 */ /* 0x000f700000000a00 */
[----:B------:R-:W4:Y:S01]  /*0090*/  LDC.64 R10, c[0x0][0x230] ;  /* 0x00008c00ff0a7b82 */ /* 0x000f220000000a00 */
[----:B-1----:R-:W-:-:S02]  /*00a0*/  SHF.L.U32 R0, R0, 0x1, RZ ;  /* 0x0000000100007819 */ /* 0x002fc400000006ff */
[----:B---3--:R-:W-:Y:S02]  /*00b0*/  SHF.R.S32.HI R2, RZ, 0x19, R13 ;  /* 0x00000019ff027819 */ /* 0x008fe4000001140d */
[----:B------:R-:W-:Y:S02]  /*00c0*/  LOP3.LUT R0, R0, 0x3e, RZ, 0xc0, !PT ;  /* 0x0000003e00007812 */ /* 0x000fe400078ec0ff */
[----:B------:R-:W-:Y:S02]  /*00d0*/  SGXT R2, R2, 0x1 ;  /* 0x000000010202781a */ /* 0x000fe40000000200 */
[----:B------:R-:W-:-:S04]  /*00e0*/  LEA R13, R13, R0, 0x6 ;  /* 0x000000000d0d7211 */ /* 0x000fc800078e30ff */
[----:B------:R-:W-:Y:S02]  /*00f0*/  LEA.HI R2, R2, R13, RZ, 0x2 ;  /* 0x0000000d02027211 */ /* 0x000fe400078f10ff */
[----:B------:R-:W-:Y:S02]  /*0100*/  ISETP.GE.AND P4, PT, R13, 0x40, PT ;  /* 0x000000400d00780c */ /* 0x000fe40003f86270 */
[----:B------:R-:W-:-:S04]  /*0110*/  SHF.R.S32.HI R2, RZ, 0x2, R2 ;  /* 0x00000002ff027819 */ /* 0x000fc80000011402 */
[----:B------:R-:W-:-:S04]  /*0120*/  LEA.HI R0, R2, R2, RZ, 0x2 ;  /* 0x0000000202007211 */ /* 0x000fc800078f10ff */
[----:B------:R-:W-:-:S04]  /*0130*/  LOP3.LUT R3, R0, 0xfffffffc, RZ, 0xc0, !PT ;  /* 0xfffffffc00037812 */ /* 0x000fc800078ec0ff */
[----:B------:R-:W-:Y:S02]  /*0140*/  IADD3 R15, R2, -R3, RZ ;  /* 0x80000003020f7210 */ /* 0x000fe40007ffe0ff */
[----:B------:R-:W1:Y:S03]  /*0150*/  LDC.64 R2, c[0x0][0x210] ;  /* 0x00008400ff027b82 */ /* 0x000e660000000a00 */
[----:B--2---:R-:W-:-:S05]  /*0160*/  IMAD.WIDE R6, R15, 0x4, R6 ;  /* 0x000000040f067825 */ /* 0x004fca00078e0206 */
[----:B------:R-:W2:Y:S04]  /*0170*/  @!P4 LDG.E.EL R12, desc[UR4][R6.64] ;  /* 0x00000004060cc981 */ /* 0x000ea8000c2e1900 */
[----:B------:R5:W3:Y:S01]  /*0180*/  @!P4 LDG.E.EL R14, desc[UR4][R6.64] ;  /* 0x00000004060ec981 */ /* 0x000ae2000c2e1900 */
[----:B------:R-:W-:Y:S01]  /*0190*/  HFMA2.MMA R0, -RZ, RZ, 0, 0 ;  /* 0x00000000ff007435 */ /* 0x000fe200000001ff */
[----:B------:R-:W-:Y:S02]  /*01a0*/  CS2R R18, SRZ ;  /* 0x0000000000127805 */ /* 0x000fe4000001ff00 */
[----:B------:R-:W-:Y:S01]  /*01b0*/  CS2R R16, SRZ ;  /* 0x0000000000107805 */ /* 0x000fe2000001ff00 */
[----:B----4-:R-:W-:-:S05]  /*01c0*/  IMAD.WIDE R4, R15, 0x4, R4 ;  /* 0x000000040f047825 */ /* 0x010fca00078e0204 */
[----:B------:R-:W4:Y:S01]  /*01d0*/  @!P4 LDG.E.EL R19, desc[UR4][R4.64] ;  /* 0x000000040413c981 */ /* 0x000f22000c2e1900 */
[----:B-1----:R-:W-:-:S03]  /*01e0*/  IMAD.WIDE R2, R13, 0x4, R2 ;  /* 0x000000040d027825 */ /* 0x002fc600078e0202 */
[----:B------:R-:W4:Y:S01]  /*01f0*/  @!P4 LDG.E.EL R0, desc[UR4][R4.64] ;  /* 0x000000040400c981 */ /* 0x000f22000c2e1900 */
[----:B-----5:R-:W-:-:S03]  /*0200*/  IMAD.WIDE R6, R15, 0x4, R8 ;  /* 0x000000040f067825 */ /* 0x020fc600078e0208 */
[----:B------:R1:W4:Y:S01]  /*0210*/  @!P4 LDG.E.64 R16, desc[UR4][R2.64] ;  /* 0x000000040210c981 */ /* 0x000322000c1e1b00 */
[----:B0-----:R-:W-:Y:S01]  /*0220*/  IMAD.WIDE R8, R15, 0x4, R10 ;  /* 0x000000040f087825 */ /* 0x001fe200078e020a */
[----:B------:R-:W-:Y:S02]  /*0230*/  CS2R R10, SRZ ;  /* 0x00000000000a7805 */ /* 0x000fe4000001ff00 */
[----:B------:R-:W-:Y:S02]  /*0240*/  MOV R15, RZ ;  /* 0x000000ff000f7202 */ /* 0x000fe40000000f00 */
[----:B------:R-:W5:Y:S01]  /*0250*/  @!P4 LDG.E.EL R18, desc[UR4][R8.64] ;  /* 0x000000040812c981 */ /* 0x000f62000c2e1900 */
[----:B-1----:R-:W0:Y:S03]  /*0260*/  LDC.64 R2, c[0x0][0x238] ;  /* 0x00008e00ff027b82 */ /* 0x002e260000000a00 */
[----:B------:R-:W4:Y:S04]  /*0270*/  @!P4 LDG.E.EL R10, desc[UR4][R6.64] ;  /* 0x00000004060ac981 */ /* 0x000f28000c2e1900 */
[----:B------:R1:W5:Y:S04]  /*0280*/  @!P4 LDG.E.EL R11, desc[UR4][R6.64] ;  /* 0x00000004060bc981 */ /* 0x000368000c2e1900 */
[----:B------:R0:W5:Y:S01]  /*0290*/  @!P4 LDG.E.EL R15, desc[UR4][R8.64] ;  /* 0x00000004080fc981 */ /* 0x000162000c2e1900 */
[----:B-1----:R-:W-:Y:S01]  /*02a0*/  HFMA2.MMA R6, -RZ, RZ, 1.625, 0 ;  /* 0x3e800000ff067435 */ /* 0x002fe200000001ff */
[----:B0-----:R-:W-:-:S04]  /*02b0*/  IMAD.WIDE R2, R13, 0x4, R2 ;  /* 0x000000040d027825 */ /* 0x001fc800078e0202 */
[----:B--2---:R-:W-:Y:S01]  /*02c0*/  FADD R12, R12, 0.0010000000474974513054 ;  /* 0x3a83126f0c0c7421 */ /* 0x004fe20000000000 */
[----:B---3--:R-:W-:-:S03]  /*02d0*/  FADD R14, R14, 0.0010000000474974513054 ;  /* 0x3a83126f0e0e7421 */ /* 0x008fc60000000000 */
[----:B------:R-:W0:Y:S08]  /*02e0*/  MUFU.SQRT R4, R12 ;  /* 0x0000000c00047308 */ /* 0x000e300000002000 */
[----:B------:R-:W1:Y:S01]  /*02f0*/  MUFU.SQRT R5, R14 ;  /* 0x0000000e00057308 */ /* 0x000e620000002000 */
[C---:B0-----:R-:W-:Y:S02]  /*0300*/  FSETP.GT.AND P0, PT, R4.reuse, 8.50705917302346158658e+37, PT ;  /* 0x7e8000000400780b */ /* 0x041fe40003f04000 */
[----:B------:R-:W-:-:S02]  /*0310*/  FSETP.GEU.AND P2, PT, R4, 1.175494350822287508e-38, PT ;  /* 0x008000000400780b */ /* 0x000fc40003f4e000 */
[C---:B-1----:R-:W-:Y:S02]  /*0320*/  FSETP.GT.AND P1, PT, R5.reuse, 8.50705917302346158658e+37, PT ;  /* 0x7e8000000500780b */ /* 0x042fe40003f24000 */
[----:B------:R-:W-:-:S07]  /*0330*/  FSETP.GEU.AND P3, PT, R5, 1.175494350822287508e-38, PT ;  /* 0x008000000500780b */ /* 0x000fce0003f6e000 */
[----:B------:R-:W-:-:S04]  /*0340*/  @P0 FMUL R4, R4, 0.25 ;  /* 0x3e80000004040820 */ /* 0x000fc80000400000 */
[----:B------:R-:W-:Y:S01]  /*0350*/  @!P2 FMUL R4, R4, 16777216 ;  /* 0x4b8000000404a820 */ /* 0x000fe20000400000 */
[----:B------:R-:W-:-:S04]  /*0360*/  @P1 FMUL R5, R5, 0.25 ;  /* 0x3e80000005051820 */ /* 0x000fc80000400000 */
[----:B------:R-:W-:Y:S01]  /*0370*/  @!P3 FMUL R5, R5, 16777216 ;  /* 0x4b8000000505b820 */ /* 0x000fe20000400000 */
[----:B------:R-:W0:Y:S01]  /*0380*/  MUFU.RCP R4, R4 ;  /* 0x0000000400047308 */ /* 0x000e220000001000 */
[----:B------:R-:W-:-:S07]  /*0390*/  FSEL R7, R6, 1, P0 ;  /* 0x3f80000006077808 */ /* 0x000fce0000000000 */
[----:B------:R-:W1:Y:S01]  /*03a0*/  MUFU.RCP R5, R5 ;  /* 0x0000000500057308 */ /* 0x000e620000001000 */
[----:B------:R-:W-:Y:S01]  /*03b0*/  FSEL R6, R6, 1, P1 ;  /* 0x3f80000006067808 */ /* 0x000fe20000800000 */
[----:B------:R-:W-:-:S04]  /*03c0*/  @!P2 FMUL R7, R7, 16777216 ;  /* 0x4b8000000707a820 */ /* 0x000fc80000400000 */
[----:B------:R-:W-:Y:S01]  /*03d0*/  @!P3 FMUL R6, R6, 16777216 ;  /* 0x4b8000000606b820 */ /* 0x000fe20000400000 */
[----:B----4-:R-:W-:Y:S01]  /*03e0*/  FADD R16, -R19, R16 ;  /* 0x0000001013107221 */ /* 0x010fe20000000100 */
[----:B------:R-:W-:Y:S01]  /*03f0*/  FADD R0, -R0, R17 ;  /* 0x0000001100007221 */ /* 0x000fe20000000100 */
[----:B0-----:R-:W-:Y:S01]  /*0400*/  FMUL R7, R4, R7 ;  /* 0x0000000704077220 */ /* 0x001fe20000400000 */
[----:B-1----:R-:W-:-:S03]  /*0410*/  FMUL R9, R5, R6 ;  /* 0x0000000605097220 */ /* 0x002fc60000400000 */
[----:B------:R-:W-:Y:S01]  /*0420*/  FMUL R16, R16, R7 ;  /* 0x0000000710107220 */ /* 0x000fe20000400000 */
[----:B------:R-:W-:-:S03]  /*0430*/  FMUL R9, R0, R9 ;  /* 0x0000000900097220 */ /* 0x000fc60000400000 */
[----:B-----5:R-:W-:Y:S01]  /*0440*/  FFMA R10, R16, R10, R15 ;  /* 0x0000000a100a7223 */ /* 0x020fe2000000000f */
[----:B------:R-:W-:Y:S01]  /*0450*/  FFMA R11, R9, R11, R18 ;  /* 0x0000000b090b7223 */ /* 0x000fe20000000012 */
[----:B------:R-:W-:Y:S06]  /*0460*/  @P4 EXIT ;  /* 0x000000000000494d */ /* 0x000fec0003800000 */
[----:B------:R-:W-:Y:S01]  /*0470*/  STG.E.64 desc[UR4][R2.64], R10 ;  /* 0x0000000a02007986 */ /* 0x000fe2000c101b04 */
[----:B------:R-:W-:Y:S05]  /*0480*/  EXIT ;  /* 0x000000000000794d */ /* 0x000fea0003800000 */
.L_x_0:
[----:B------:R-:W-:-:S00]  /*0490*/  BRA `(.L_x_0) ;  /* 0xfffffffc00fc7947 */ /* 0x000fc0000383ffff */
[----:B------:R-:W-:-:S00]  /*04a0*/  NOP ;  /* 0x0000000000007918 */ /* 0x000fc00000000000 */
        /* <DEDUP_REMOVED lines=13> */
.L_x_1:


//--------------------- .nv.global.init           --------------------------
	.section	.nv.global.init,"aw",@progbits
.nv.global.init:
	.type		_$_str,@object
	.size		_$_str,(_$_str_$_2 - _$_str)
_$_str:
        /*0000*/ 	.byte	0x5f, 0x5f, 0x43, 0x55, 0x44, 0x41, 0x5f, 0x46, 0x54, 0x5a, 0x00
	.type		_$_str_$_2,@object
	.size		_$_str_$_2,(.L_1 - _$_str_$_2)
_$_str_$_2:
        /*000b*/ 	.byte	0x5f, 0x5f, 0x43, 0x55, 0x44, 0x41, 0x5f, 0x50, 0x52, 0x45, 0x43, 0x5f, 0x53, 0x51, 0x52, 0x54
        /*001b*/ 	.byte	0x00
.L_1:


//--------------------- .nv.constant0.triton_poi_fused__native_batch_norm_legit_no_training_1 --------------------------
	.section	.nv.constant0.triton_poi_fused__native_batch_norm_legit_no_training_1,"a",@progbits
	.sectionflags	@""
	.align	4
.nv.constant0.triton_poi_fused__native_batch_norm_legit_no_training_1:
	.zero		580
